	.headerflags	@"EF_CUDA_TEXMODE_UNIFIED EF_CUDA_64BIT_ADDRESS EF_CUDA_ACCELERATORS EF_CUDA_SM90 EF_CUDA_VIRTUAL_SM(EF_CUDA_SM90)"
	.elftype	@"ET_EXEC"


//--------------------- .nv.info                  --------------------------
	.section	.nv.info,"",@"SHT_CUDA_INFO"
	.align	4


	//----- nvinfo : EIATTR_REGCOUNT
	.align		4
        /*0000*/ 	.byte	0x04, 0x2f
        /*0002*/ 	.short	(.L_1 - .L_0)
	.align		4
.L_0:
        /*0004*/ 	.word	index@(triton_poi_fused_addmm_relu_0)
        /*0008*/ 	.word	0x0000000c


	//----- nvinfo : EIATTR_MIN_STACK_SIZE
	.align		4
.L_1:
        /*000c*/ 	.byte	0x04, 0x12
        /*000e*/ 	.short	(.L_3 - .L_2)
	.align		4
.L_2:
        /*0010*/ 	.word	index@(triton_poi_fused_addmm_relu_0)
        /*0014*/ 	.word	0x00000000


	//----- nvinfo : EIATTR_FRAME_SIZE
	.align		4
.L_3:
        /*0018*/ 	.byte	0x04, 0x11
        /*001a*/ 	.short	(.L_5 - .L_4)
	.align		4
.L_4:
        /*001c*/ 	.word	index@(triton_poi_fused_addmm_relu_0)
        /*0020*/ 	.word	0x00000000


	//----- nvinfo : EIATTR_MIN_STACK_SIZE
	.align		4
.L_5:
        /*0024*/ 	.byte	0x04, 0x12
        /*0026*/ 	.short	(.L_7 - .L_6)
	.align		4
.L_6:
        /*0028*/ 	.word	index@(triton_poi_fused_addmm_relu_0)
        /*002c*/ 	.word	0x00000000
.L_7:


//--------------------- .nv.info.triton_poi_fused_addmm_relu_0 --------------------------
	.section	.nv.info.triton_poi_fused_addmm_relu_0,"",@"SHT_CUDA_INFO"
	.sectionflags	@""
	.align	4


	//----- nvinfo : EIATTR_CUDA_API_VERSION
	.align		4
        /*0000*/ 	.byte	0x04, 0x37
        /*0002*/ 	.short	(.L_9 - .L_8)
.L_8:
        /*0004*/ 	.word	0x0000007c


	//----- nvinfo : EIATTR_KPARAM_INFO
	.align		4
.L_9:
        /*0008*/ 	.byte	0x04, 0x17
        /*000a*/ 	.short	(.L_11 - .L_10)
.L_10:
        /*000c*/ 	.word	0x00000000
        /*0010*/ 	.short	0x0002
        /*0012*/ 	.short	0x0010
        /*0014*/ 	.byte	0x00, 0xf0, 0x11, 0x00


	//----- nvinfo : EIATTR_KPARAM_INFO
	.align		4
.L_11:
        /*0018*/ 	.byte	0x04, 0x17
        /*001a*/ 	.short	(.L_13 - .L_12)
.L_12:
        /*001c*/ 	.word	0x00000000
        /*0020*/ 	.short	0x0001
        /*0022*/ 	.short	0x0008
        /*0024*/ 	.byte	0x00, 0xf4, 0x21, 0x00


	//----- nvinfo : EIATTR_KPARAM_INFO
	.align		4
.L_13:
        /*0028*/ 	.byte	0x04, 0x17
        /*002a*/ 	.short	(.L_15 - .L_14)
.L_14:
        /*002c*/ 	.word	0x00000000
        /*0030*/ 	.short	0x0000
        /*0032*/ 	.short	0x0000
        /*0034*/ 	.byte	0x00, 0xf4, 0x21, 0x00


	//----- nvinfo : EIATTR_SPARSE_MMA_MASK
	.align		4
.L_15:
        /*0038*/ 	.byte	0x03, 0x50
        /*003a*/ 	.short	0x0000


	//----- nvinfo : EIATTR_MAXREG_COUNT
	.align		4
        /*003c*/ 	.byte	0x03, 0x1b
        /*003e*/ 	.short	0x00ff


	//----- nvinfo : EIATTR_EXIT_INSTR_OFFSETS
	.align		4
        /*0040*/ 	.byte	0x04, 0x1c
        /*0042*/ 	.short	(.L_17 - .L_16)


	//   ....[0]....
.L_16:
        /*0044*/ 	.word	0x000001b0


	//   ....[1]....
        /*0048*/ 	.word	0x000001d0


	//----- nvinfo : EIATTR_REQNTID
	.align		4
.L_17:
        /*004c*/ 	.byte	0x04, 0x10
        /*004e*/ 	.short	(.L_19 - .L_18)
.L_18:
        /*0050*/ 	.word	0x00000080
        /*0054*/ 	.word	0x00000001
        /*0058*/ 	.word	0x00000001


	//----- nvinfo : EIATTR_CBANK_PARAM_SIZE
	.align		4
.L_19:
        /*005c*/ 	.byte	0x03, 0x19
        /*005e*/ 	.short	0x0014


	//----- nvinfo : EIATTR_PARAM_CBANK
	.align		4
        /*0060*/ 	.byte	0x04, 0x0a
        /*0062*/ 	.short	(.L_21 - .L_20)
	.align		4
.L_20:
        /*0064*/ 	.word	index@(.nv.constant0.triton_poi_fused_addmm_relu_0)
        /*0068*/ 	.short	0x0210
        /*006a*/ 	.short	0x0014


	//----- nvinfo : EIATTR_SW_WAR
	.align		4
.L_21:
        /*006c*/ 	.byte	0x04, 0x36
        /*006e*/ 	.short	(.L_23 - .L_22)
.L_22:
        /*0070*/ 	.word	0x00000008
.L_23:


//--------------------- .nv.callgraph             --------------------------
	.section	.nv.callgraph,"",@"SHT_CUDA_CALLGRAPH"
	.align	4
	.sectionentsize	8
	.align		4
        /*0000*/ 	.word	0x00000000
	.align		4
        /*0004*/ 	.word	0xffffffff
	.align		4
        /*0008*/ 	.word	0x00000000
	.align		4
        /*000c*/ 	.word	0xfffffffe
	.align		4
        /*0010*/ 	.word	0x00000000
	.align		4
        /*0014*/ 	.word	0xfffffffd
	.align		4
        /*0018*/ 	.word	0x00000000
	.align		4
        /*001c*/ 	.word	0xfffffffc


//--------------------- .text.triton_poi_fused_addmm_relu_0 --------------------------
	.section	.text.triton_poi_fused_addmm_relu_0,"ax",@progbits
	.align	128
        .global         triton_poi_fused_addmm_relu_0
        .type           triton_poi_fused_addmm_relu_0,@function
        .size           triton_poi_fused_addmm_relu_0,(.L_x_1 - triton_poi_fused_addmm_relu_0)
        .other          triton_poi_fused_addmm_relu_0,@"STO_CUDA_ENTRY STV_DEFAULT"
triton_poi_fused_addmm_relu_0:
.text.triton_poi_fused_addmm_relu_0:
[----:B------:R-:W0:Y:S02]  /*0000*/  LDC R1, c[0x0][0x28] ;  /* 0x00000a00ff017b82 */ /* 0x000e240000000800 */
[----:B------:R-:W1:Y:S01]  /*0010*/  S2R R0, SR_TID.X ;  /* 0x0000000000007919 */ /* 0x000e620000002100 */
[----:B------:R-:W2:Y:S01]  /*0020*/  LDC.64 R4, c[0x0][0x218] ;  /* 0x00008600ff047b82 */ /* 0x000ea20000000a00 */
[----:B------:R-:W-:Y:S01]  /*0030*/  CS2R R8, SRZ ;  /* 0x0000000000087805 */ /* 0x000fe2000001ff00 */
[----:B------:R-:W-:Y:S01]  /*0040*/  ULDC.64 UR4, c[0x0][0x208] ;  /* 0x0000820000047ab9 */ /* 0x000fe20000000a00 */
[----:B------:R-:W3:Y:S01]  /*0050*/  S2R R3, SR_CTAID.X ;  /* 0x0000000000037919 */ /* 0x000ee20000002500 */
[----:B-1----:R-:W-:-:S05]  /*0060*/  IMAD.SHL.U32 R0, R0, 0x2, RZ ;  /* 0x0000000200007824 */ /* 0x002fca00078e00ff */
[----:B------:R-:W-:-:S05]  /*0070*/  LOP3.LUT R0, R0, 0xfe, RZ, 0xc0, !PT ;  /* 0x000000fe00007812 */ /* 0x000fca00078ec0ff */
[----:B---3--:R-:W-:Y:S02]  /*0080*/  IMAD R0, R3, 0x100, R0 ;  /* 0x0000010003007824 */ /* 0x008fe400078e0200 */
[----:B------:R-:W1:Y:S02]  /*0090*/  LDC.64 R2, c[0x0][0x210] ;  /* 0x00008400ff027b82 */ /* 0x000e640000000a00 */
[C---:B------:R-:W-:Y:S01]  /*00a0*/  IMAD.HI R6, R0.reuse, 0x1b4e81b5, RZ ;  /* 0x1b4e81b500067827 */ /* 0x040fe200078e02ff */
[----:B------:R-:W-:-:S04]  /*00b0*/  ISETP.GE.AND P2, PT, R0, 0x12c0, PT ;  /* 0x000012c00000780c */ /* 0x000fc80003f46270 */
[----:B------:R-:W-:-:S04]  /*00c0*/  SHF.R.U32.HI R7, RZ, 0x1f, R6 ;  /* 0x0000001fff077819 */ /* 0x000fc80000011606 */
[----:B------:R-:W-:-:S05]  /*00d0*/  LEA.HI.SX32 R7, R6, R7, 0x19 ;  /* 0x0000000706077211 */ /* 0x000fca00078fcaff */
[----:B------:R-:W-:-:S04]  /*00e0*/  IMAD R6, R7, -0x4b0, R0 ;  /* 0xfffffb5007067824 */ /* 0x000fc800078e0200 */
[----:B------:R-:W-:Y:S02]  /*00f0*/  IMAD R7, R7, 0x4c0, R6 ;  /* 0x000004c007077824 */ /* 0x000fe400078e0206 */
[----:B--2---:R-:W-:-:S04]  /*0100*/  IMAD.WIDE R4, R6, 0x4, R4 ;  /* 0x0000000406047825 */ /* 0x004fc800078e0204 */
[----:B-1----:R-:W-:Y:S01]  /*0110*/  IMAD.WIDE R2, R7, 0x4, R2 ;  /* 0x0000000407027825 */ /* 0x002fe200078e0202 */
[----:B------:R-:W-:Y:S01]  /*0120*/  CS2R R6, SRZ ;  /* 0x0000000000067805 */ /* 0x000fe2000001ff00 */
[----:B------:R-:W2:Y:S05]  /*0130*/  @!P2 LDG.E.EL.64 R8, desc[UR4][R4.64] ;  /* 0x000000040408a981 */ /* 0x000eaa000c2e1b00 */
[----:B------:R-:W2:Y:S02]  /*0140*/  @!P2 LDG.E.64 R6, desc[UR4][R2.64] ;  /* 0x000000040206a981 */ /* 0x000ea4000c1e1b00 */
[----:B--2---:R-:W-:Y:S01]  /*0150*/  FSETP.GEU.AND P0, PT, R6, -R8, PT ;  /* 0x800000080600720b */ /* 0x004fe20003f0e000 */
[----:B------:R-:W-:Y:S01]  /*0160*/  FADD R6, R8, R6 ;  /* 0x0000000608067221 */ /* 0x000fe20000000000 */
[----:B------:R-:W-:Y:S01]  /*0170*/  FADD R0, R9, R7 ;  /* 0x0000000709007221 */ /* 0x000fe20000000000 */
[----:B------:R-:W-:-:S03]  /*0180*/  FSETP.GEU.AND P1, PT, R7, -R9, PT ;  /* 0x800000090700720b */ /* 0x000fc60003f2e000 */
[----:B------:R-:W-:Y:S02]  /*0190*/  FSEL R6, R6, RZ, P0 ;  /* 0x000000ff06067208 */ /* 0x000fe40000000000 */
[----:B------:R-:W-:Y:S01]  /*01a0*/  FSEL R7, R0, RZ, P1 ;  /* 0x000000ff00077208 */ /* 0x000fe20000800000 */
[----:B------:R-:W-:Y:S07]  /*01b0*/  @P2 EXIT ;  /* 0x000000000000294d */ /* 0x000fee0003800000 */
[----:B------:R-:W-:Y:S01]  /*01c0*/  STG.E.64 desc[UR4][R2.64], R6 ;  /* 0x0000000602007986 */ /* 0x000fe2000c101b04 */
[----:B------:R-:W-:Y:S05]  /*01d0*/  EXIT ;  /* 0x000000000000794d */ /* 0x000fea0003800000 */
.L_x_0:
[----:B------:R-:W-:-:S00]  /*01e0*/  BRA `(.L_x_0) ;  /* 0xfffffffc00fc7947 */ /* 0x000fc0000383ffff */
[----:B------:R-:W-:-:S00]  /*01f0*/  NOP ;  /* 0x0000000000007918 */ /* 0x000fc00000000000 */
        /* <DEDUP_REMOVED lines=8> */
.L_x_1:


//--------------------- .nv.constant0.triton_poi_fused_addmm_relu_0 --------------------------
	.section	.nv.constant0.triton_poi_fused_addmm_relu_0,"a",@progbits
	.sectionflags	@""
	.align	4
.nv.constant0.triton_poi_fused_addmm_relu_0:
	.zero		548
